	.headerflags	@"EF_CUDA_TEXMODE_UNIFIED EF_CUDA_64BIT_ADDRESS EF_CUDA_ACCELERATORS EF_CUDA_SM90 EF_CUDA_VIRTUAL_SM(EF_CUDA_SM90)"
	.elftype	@"ET_EXEC"


//--------------------- .nv.info                  --------------------------
	.section	.nv.info,"",@"SHT_CUDA_INFO"
	.align	4


	//----- nvinfo : EIATTR_REGCOUNT
	.align		4
        /*0000*/ 	.byte	0x04, 0x2f
        /*0002*/ 	.short	(.L_2 - .L_1)
	.align		4
.L_1:
        /*0004*/ 	.word	index@(triton_poi_fused_native_group_norm_relu_18)
        /*0008*/ 	.word	0x00000024


	//----- nvinfo : EIATTR_MIN_STACK_SIZE
	.align		4
.L_2:
        /*000c*/ 	.byte	0x04, 0x12
        /*000e*/ 	.short	(.L_4 - .L_3)
	.align		4
.L_3:
        /*0010*/ 	.word	index@(triton_poi_fused_native_group_norm_relu_18)
        /*0014*/ 	.word	0x00000000


	//----- nvinfo : EIATTR_FRAME_SIZE
	.align		4
.L_4:
        /*0018*/ 	.byte	0x04, 0x11
        /*001a*/ 	.short	(.L_6 - .L_5)
	.align		4
.L_5:
        /*001c*/ 	.word	index@(triton_poi_fused_native_group_norm_relu_18)
        /*0020*/ 	.word	0x00000000


	//----- nvinfo : EIATTR_MIN_STACK_SIZE
	.align		4
.L_6:
        /*0024*/ 	.byte	0x04, 0x12
        /*0026*/ 	.short	(.L_8 - .L_7)
	.align		4
.L_7:
        /*0028*/ 	.word	index@(triton_poi_fused_native_group_norm_relu_18)
        /*002c*/ 	.word	0x00000000
.L_8:


//--------------------- .nv.info.triton_poi_fused_native_group_norm_relu_18 --------------------------
	.section	.nv.info.triton_poi_fused_native_group_norm_relu_18,"",@"SHT_CUDA_INFO"
	.sectionflags	@""
	.align	4


	//----- nvinfo : EIATTR_CUDA_API_VERSION
	.align		4
        /*0000*/ 	.byte	0x04, 0x37
        /*0002*/ 	.short	(.L_10 - .L_9)
.L_9:
        /*0004*/ 	.word	0x0000007c


	//----- nvinfo : EIATTR_KPARAM_INFO
	.align		4
.L_10:
        /*0008*/ 	.byte	0x04, 0x17
        /*000a*/ 	.short	(.L_12 - .L_11)
.L_11:
        /*000c*/ 	.word	0x00000000
        /*0010*/ 	.short	0x0006
        /*0012*/ 	.short	0x0030
        /*0014*/ 	.byte	0x00, 0xf0, 0x11, 0x00


	//----- nvinfo : EIATTR_KPARAM_INFO
	.align		4
.L_12:
        /*0018*/ 	.byte	0x04, 0x17
        /*001a*/ 	.short	(.L_14 - .L_13)
.L_13:
        /*001c*/ 	.word	0x00000000
        /*0020*/ 	.short	0x0005
        /*0022*/ 	.short	0x0028
        /*0024*/ 	.byte	0x00, 0xf4, 0x21, 0x00


	//----- nvinfo : EIATTR_KPARAM_INFO
	.align		4
.L_14:
        /*0028*/ 	.byte	0x04, 0x17
        /*002a*/ 	.short	(.L_16 - .L_15)
.L_15:
        /*002c*/ 	.word	0x00000000
        /*0030*/ 	.short	0x0004
        /*0032*/ 	.short	0x0020
        /*0034*/ 	.byte	0x00, 0xf4, 0x21, 0x00


	//----- nvinfo : EIATTR_KPARAM_INFO
	.align		4
.L_16:
        /*0038*/ 	.byte	0x04, 0x17
        /*003a*/ 	.short	(.L_18 - .L_17)
.L_17:
        /*003c*/ 	.word	0x00000000
        /*0040*/ 	.short	0x0003
        /*0042*/ 	.short	0x0018
        /*0044*/ 	.byte	0x00, 0xf4, 0x21, 0x00


	//----- nvinfo : EIATTR_KPARAM_INFO
	.align		4
.L_18:
        /*0048*/ 	.byte	0x04, 0x17
        /*004a*/ 	.short	(.L_20 - .L_19)
.L_19:
        /*004c*/ 	.word	0x00000000
        /*0050*/ 	.short	0x0002
        /*0052*/ 	.short	0x0010
        /*0054*/ 	.byte	0x00, 0xf4, 0x21, 0x00


	//----- nvinfo : EIATTR_KPARAM_INFO
	.align		4
.L_20:
        /*0058*/ 	.byte	0x04, 0x17
        /*005a*/ 	.short	(.L_22 - .L_21)
.L_21:
        /*005c*/ 	.word	0x00000000
        /*0060*/ 	.short	0x0001
        /*0062*/ 	.short	0x0008
        /*0064*/ 	.byte	0x00, 0xf4, 0x21, 0x00


	//----- nvinfo : EIATTR_KPARAM_INFO
	.align		4
.L_22:
        /*0068*/ 	.byte	0x04, 0x17
        /*006a*/ 	.short	(.L_24 - .L_23)
.L_23:
        /*006c*/ 	.word	0x00000000
        /*0070*/ 	.short	0x0000
        /*0072*/ 	.short	0x0000
        /*0074*/ 	.byte	0x00, 0xf4, 0x21, 0x00


	//----- nvinfo : EIATTR_SPARSE_MMA_MASK
	.align		4
.L_24:
        /*0078*/ 	.byte	0x03, 0x50
        /*007a*/ 	.short	0x0000


	//----- nvinfo : EIATTR_MAXREG_COUNT
	.align		4
        /*007c*/ 	.byte	0x03, 0x1b
        /*007e*/ 	.short	0x00ff


	//----- nvinfo : EIATTR_EXIT_INSTR_OFFSETS
	.align		4
        /*0080*/ 	.byte	0x04, 0x1c
        /*0082*/ 	.short	(.L_26 - .L_25)


	//   ....[0]....
.L_25:
        /*0084*/ 	.word	0x00000ad0


	//----- nvinfo : EIATTR_REQNTID
	.align		4
.L_26:
        /*0088*/ 	.byte	0x04, 0x10
        /*008a*/ 	.short	(.L_28 - .L_27)
.L_27:
        /*008c*/ 	.word	0x00000080
        /*0090*/ 	.word	0x00000001
        /*0094*/ 	.word	0x00000001


	//----- nvinfo : EIATTR_CBANK_PARAM_SIZE
	.align		4
.L_28:
        /*0098*/ 	.byte	0x03, 0x19
        /*009a*/ 	.short	0x0034


	//----- nvinfo : EIATTR_PARAM_CBANK
	.align		4
        /*009c*/ 	.byte	0x04, 0x0a
        /*009e*/ 	.short	(.L_30 - .L_29)
	.align		4
.L_29:
        /*00a0*/ 	.word	index@(.nv.constant0.triton_poi_fused_native_group_norm_relu_18)
        /*00a4*/ 	.short	0x0210
        /*00a6*/ 	.short	0x0034


	//----- nvinfo : EIATTR_SW_WAR
	.align		4
.L_30:
        /*00a8*/ 	.byte	0x04, 0x36
        /*00aa*/ 	.short	(.L_32 - .L_31)
.L_31:
        /*00ac*/ 	.word	0x00000008
.L_32:


//--------------------- .nv.callgraph             --------------------------
	.section	.nv.callgraph,"",@"SHT_CUDA_CALLGRAPH"
	.align	4
	.sectionentsize	8
	.align		4
        /*0000*/ 	.word	0x00000000
	.align		4
        /*0004*/ 	.word	0xffffffff
	.align		4
        /*0008*/ 	.word	0x00000000
	.align		4
        /*000c*/ 	.word	0xfffffffe
	.align		4
        /*0010*/ 	.word	0x00000000
	.align		4
        /*0014*/ 	.word	0xfffffffd
	.align		4
        /*0018*/ 	.word	0x00000000
	.align		4
        /*001c*/ 	.word	0xfffffffc


//--------------------- .nv.constant4             --------------------------
	.section	.nv.constant4,"a",@progbits
	.align	8
	.align		8
.nv.constant4:
        /*0000*/ 	.dword	_$_str


//--------------------- .text.triton_poi_fused_native_group_norm_relu_18 --------------------------
	.section	.text.triton_poi_fused_native_group_norm_relu_18,"ax",@progbits
	.align	128
        .global         triton_poi_fused_native_group_norm_relu_18
        .type           triton_poi_fused_native_group_norm_relu_18,@function
        .size           triton_poi_fused_native_group_norm_relu_18,(.L_x_1 - triton_poi_fused_native_group_norm_relu_18)
        .other          triton_poi_fused_native_group_norm_relu_18,@"STO_CUDA_ENTRY STV_DEFAULT"
triton_poi_fused_native_group_norm_relu_18:
.text.triton_poi_fused_native_group_norm_relu_18:
[----:B------:R-:W-:Y:S01]  /*0000*/  LDC R1, c[0x0][0x28] ;  /* 0x00000a00ff017b82 */ /* 0x000fe20000000800 */
[----:B------:R-:W1:Y:S01]  /*0010*/  S2R R0, SR_TID.X ;  /* 0x0000000000007919 */ /* 0x000e620000002100 */
[----:B------:R-:W-:Y:S01]  /*0020*/  ULDC.64 UR4, c[0x0][0x208] ;  /* 0x0000820000047ab9 */ /* 0x000fe20000000a00 */
[----:B------:R-:W2:Y:S01]  /*0030*/  S2R R3, SR_CTAID.X ;  /* 0x0000000000037919 */ /* 0x000ea20000002500 */
[----:B-1----:R-:W-:Y:S01]  /*0040*/  IMAD.SHL.U32 R0, R0, 0x4, RZ ;  /* 0x0000000400007824 */ /* 0x002fe200078e00ff */
[----:B--2---:R-:W-:-:S04]  /*0050*/  SHF.R.S32.HI R25, RZ, 0x15, R3 ;  /* 0x00000015ff197819 */ /* 0x004fc80000011403 */
[----:B------:R-:W-:Y:S02]  /*0060*/  LOP3.LUT R0, R0, 0x1fc, RZ, 0xc0, !PT ;  /* 0x000001fc00007812 */ /* 0x000fe400078ec0ff */
[----:B------:R-:W-:-:S03]  /*0070*/  SGXT R25, R25, 0x1 ;  /* 0x000000011919781a */ /* 0x000fc60000000200 */
[----:B------:R-:W-:-:S04]  /*0080*/  IMAD R0, R3, 0x400, R0 ;  /* 0x0000040003007824 */ /* 0x000fc800078e0200 */
[----:B------:R-:W-:Y:S01]  /*0090*/  VIADD R4, R0, 0x2 ;  /* 0x0000000200047836 */ /* 0x000fe20000000000 */
[----:B------:R-:W-:Y:S02]  /*00a0*/  IADD3 R2, R0, 0x1, RZ ;  /* 0x0000000100027810 */ /* 0x000fe40007ffe0ff */
[C---:B------:R-:W-:Y:S02]  /*00b0*/  LEA.HI R3, R25.reuse, R0, RZ, 0x7 ;  /* 0x0000000019037211 */ /* 0x040fe400078f38ff */
[C---:B------:R-:W-:Y:S02]  /*00c0*/  LEA.HI R6, R25.reuse, R4, RZ, 0x7 ;  /* 0x0000000419067211 */ /* 0x040fe400078f38ff */
[----:B------:R-:W-:Y:S02]  /*00d0*/  LEA.HI R5, R25, R2, RZ, 0x7 ;  /* 0x0000000219057211 */ /* 0x000fe400078f38ff */
[----:B------:R-:W-:Y:S02]  /*00e0*/  LOP3.LUT R3, R3, 0xffffff80, RZ, 0xc0, !PT ;  /* 0xffffff8003037812 */ /* 0x000fe400078ec0ff */
[----:B------:R-:W-:-:S02]  /*00f0*/  LOP3.LUT R7, R6, 0xff80, RZ, 0xc0, !PT ;  /* 0x0000ff8006077812 */ /* 0x000fc400078ec0ff */
[----:B------:R-:W-:Y:S01]  /*0100*/  LOP3.LUT R5, R5, 0xff80, RZ, 0xc0, !PT ;  /* 0x0000ff8005057812 */ /* 0x000fe200078ec0ff */
[----:B------:R-:W-:Y:S01]  /*0110*/  IMAD.IADD R12, R0, 0x1, -R3 ;  /* 0x00000001000c7824 */ /* 0x000fe200078e0a03 */
[----:B------:R-:W-:Y:S01]  /*0120*/  LEA.HI R18, R25, R0, RZ, 0x11 ;  /* 0x0000000019127211 */ /* 0x000fe200078f88ff */
[----:B------:R-:W-:Y:S01]  /*0130*/  IMAD.IADD R7, R4, 0x1, -R7 ;  /* 0x0000000104077824 */ /* 0x000fe200078e0a07 */
[----:B------:R-:W-:Y:S02]  /*0140*/  IADD3 R5, R2, -R5, RZ ;  /* 0x8000000502057210 */ /* 0x000fe40007ffe0ff */
[----:B------:R-:W-:Y:S02]  /*0150*/  PRMT R2, R12, 0x8880, RZ ;  /* 0x000088800c027816 */ /* 0x000fe400000000ff */
[----:B------:R-:W-:Y:S02]  /*0160*/  PRMT R3, R5, 0x8880, RZ ;  /* 0x0000888005037816 */ /* 0x000fe400000000ff */
[----:B------:R-:W-:-:S02]  /*0170*/  PRMT R6, R7, 0x8880, RZ ;  /* 0x0000888007067816 */ /* 0x000fc400000000ff */
[----:B------:R-:W-:Y:S02]  /*0180*/  PRMT R2, R2, 0x7710, RZ ;  /* 0x0000771002027816 */ /* 0x000fe400000000ff */
[----:B------:R-:W-:Y:S02]  /*0190*/  PRMT R3, R3, 0x7710, RZ ;  /* 0x0000771003037816 */ /* 0x000fe400000000ff */
[----:B------:R-:W-:Y:S02]  /*01a0*/  PRMT R6, R6, 0x7710, RZ ;  /* 0x0000771006067816 */ /* 0x000fe400000000ff */
[----:B------:R-:W-:Y:S02]  /*01b0*/  SHF.R.U32.HI R2, RZ, 0xa, R2 ;  /* 0x0000000aff027819 */ /* 0x000fe40000011602 */
[----:B------:R-:W-:Y:S02]  /*01c0*/  SHF.R.U32.HI R4, RZ, 0xa, R3 ;  /* 0x0000000aff047819 */ /* 0x000fe40000011603 */
[----:B------:R-:W-:-:S02]  /*01d0*/  SHF.R.U32.HI R6, RZ, 0xa, R6 ;  /* 0x0000000aff067819 */ /* 0x000fc40000011606 */
[----:B------:R-:W-:Y:S02]  /*01e0*/  LOP3.LUT R3, R2, 0x1f, RZ, 0xc0, !PT ;  /* 0x0000001f02037812 */ /* 0x000fe400078ec0ff */
[----:B------:R-:W-:Y:S02]  /*01f0*/  LOP3.LUT R2, R4, 0x1f, RZ, 0xc0, !PT ;  /* 0x0000001f04027812 */ /* 0x000fe400078ec0ff */
[----:B------:R-:W-:Y:S01]  /*0200*/  LOP3.LUT R6, R6, 0x1f, RZ, 0xc0, !PT ;  /* 0x0000001f06067812 */ /* 0x000fe200078ec0ff */
[----:B------:R-:W-:Y:S01]  /*0210*/  IMAD.IADD R4, R12, 0x1, R3 ;  /* 0x000000010c047824 */ /* 0x000fe200078e0203 */
[----:B------:R-:W-:Y:S02]  /*0220*/  IADD3 R5, R5, R2, RZ ;  /* 0x0000000205057210 */ /* 0x000fe40007ffe0ff */
[----:B------:R-:W1:Y:S01]  /*0230*/  LDC.64 R2, c[0x0][0x218] ;  /* 0x00008600ff027b82 */ /* 0x000e620000000a00 */
[----:B------:R-:W-:Y:S01]  /*0240*/  IMAD.IADD R8, R7, 0x1, R6 ;  /* 0x0000000107087824 */ /* 0x000fe200078e0206 */
[----:B------:R-:W-:-:S02]  /*0250*/  PRMT R4, R4, 0x8880, RZ ;  /* 0x0000888004047816 */ /* 0x000fc400000000ff */
[----:B------:R-:W-:Y:S02]  /*0260*/  PRMT R5, R5, 0x8880, RZ ;  /* 0x0000888005057816 */ /* 0x000fe400000000ff */
[----:B------:R-:W-:Y:S02]  /*0270*/  SHF.R.S32.HI R4, RZ, 0x5, R4 ;  /* 0x00000005ff047819 */ /* 0x000fe40000011404 */
[----:B------:R-:W2:Y:S01]  /*0280*/  LDC.64 R6, c[0x0][0x210] ;  /* 0x00008400ff067b82 */ /* 0x000ea20000000a00 */
[----:B------:R-:W-:Y:S02]  /*0290*/  SHF.R.S32.HI R5, RZ, 0x5, R5 ;  /* 0x00000005ff057819 */ /* 0x000fe40000011405 */
[----:B------:R-:W-:Y:S02]  /*02a0*/  PRMT R29, R4, 0x9910, RZ ;  /* 0x00009910041d7816 */ /* 0x000fe400000000ff */
[----:B------:R-:W-:Y:S02]  /*02b0*/  SHF.R.S32.HI R14, RZ, 0x11, R18 ;  /* 0x00000011ff0e7819 */ /* 0x000fe40000011412 */
[----:B------:R-:W-:-:S02]  /*02c0*/  PRMT R24, R5, 0x9910, RZ ;  /* 0x0000991005187816 */ /* 0x000fc400000000ff */
[----:B------:R-:W-:Y:S02]  /*02d0*/  LEA R19, R14, R29, 0x2 ;  /* 0x0000001d0e137211 */ /* 0x000fe400078e10ff */
[----:B------:R-:W-:Y:S01]  /*02e0*/  PRMT R8, R8, 0x8880, RZ ;  /* 0x0000888008087816 */ /* 0x000fe200000000ff */
[----:B------:R-:W-:-:S03]  /*02f0*/  IMAD R27, R14, 0x4, R24 ;  /* 0x000000040e1b7824 */ /* 0x000fc600078e0218 */
[----:B------:R-:W-:Y:S01]  /*0300*/  SHF.R.S32.HI R8, RZ, 0x5, R8 ;  /* 0x00000005ff087819 */ /* 0x000fe20000011408 */
[----:B-1----:R-:W-:-:S03]  /*0310*/  IMAD.WIDE R20, R19, 0x4, R2 ;  /* 0x0000000413147825 */ /* 0x002fc600078e0202 */
[----:B------:R-:W-:Y:S01]  /*0320*/  PRMT R13, R8, 0x9910, RZ ;  /* 0x00009910080d7816 */ /* 0x000fe200000000ff */
[----:B------:R-:W-:Y:S02]  /*0330*/  IMAD.WIDE R22, R27, 0x4, R2 ;  /* 0x000000041b167825 */ /* 0x000fe400078e0202 */
[----:B------:R-:W3:Y:S01]  /*0340*/  LDG.E.EL R21, desc[UR4][R20.64] ;  /* 0x0000000414157981 */ /* 0x000ee2000c2e1900 */
[----:B------:R-:W-:Y:S01]  /*0350*/  LEA R15, R14, R13, 0x2 ;  /* 0x0000000d0e0f7211 */ /* 0x000fe200078e10ff */
[C---:B--2---:R-:W-:Y:S02]  /*0360*/  IMAD.WIDE R6, R0.reuse, 0x4, R6 ;  /* 0x0000000400067825 */ /* 0x044fe400078e0206 */
[----:B------:R-:W2:Y:S02]  /*0370*/  LDG.E.EL R16, desc[UR4][R22.64] ;  /* 0x0000000416107981 */ /* 0x000ea4000c2e1900 */
[----:B------:R-:W-:Y:S02]  /*0380*/  VIADD R26, R0, 0x3 ;  /* 0x00000003001a7836 */ /* 0x000fe40000000000 */
[----:B------:R-:W3:Y:S01]  /*0390*/  LDG.E.128 R8, desc[UR4][R6.64] ;  /* 0x0000000406087981 */ /* 0x000ee2000c1e1d00 */
[----:B------:R-:W-:-:S02]  /*03a0*/  IMAD.WIDE R4, R15, 0x4, R2 ;  /* 0x000000040f047825 */ /* 0x000fc400078e0202 */
[----:B------:R-:W-:-:S03]  /*03b0*/  LEA.HI R25, R25, R26, RZ, 0x7 ;  /* 0x0000001a19197211 */ /* 0x000fc600078f38ff */
[----:B------:R1:W4:Y:S01]  /*03c0*/  LDG.E.EL R17, desc[UR4][R4.64] ;  /* 0x0000000404117981 */ /* 0x000322000c2e1900 */
[----:B------:R-:W-:-:S04]  /*03d0*/  LOP3.LUT R25, R25, 0xff80, RZ, 0xc0, !PT ;  /* 0x0000ff8019197812 */ /* 0x000fc800078ec0ff */
[----:B------:R-:W-:-:S04]  /*03e0*/  IADD3 R25, R26, -R25, RZ ;  /* 0x800000191a197210 */ /* 0x000fc80007ffe0ff */
[----:B------:R-:W-:-:S04]  /*03f0*/  PRMT R26, R25, 0x8880, RZ ;  /* 0x00008880191a7816 */ /* 0x000fc800000000ff */
[----:B------:R-:W-:-:S04]  /*0400*/  PRMT R26, R26, 0x7710, RZ ;  /* 0x000077101a1a7816 */ /* 0x000fc800000000ff */
[----:B------:R-:W-:-:S04]  /*0410*/  SHF.R.U32.HI R26, RZ, 0xa, R26 ;  /* 0x0000000aff1a7819 */ /* 0x000fc8000001161a */
[----:B------:R-:W-:Y:S02]  /*0420*/  LOP3.LUT R26, R26, 0x1f, RZ, 0xc0, !PT ;  /* 0x0000001f1a1a7812 */ /* 0x000fe400078ec0ff */
[----:B-1----:R-:W-:-:S03]  /*0430*/  IADD3 R4, R18, 0x200, RZ ;  /* 0x0000020012047810 */ /* 0x002fc60007ffe0ff */
[----:B------:R-:W-:Y:S01]  /*0440*/  IMAD.IADD R26, R25, 0x1, R26 ;  /* 0x00000001191a7824 */ /* 0x000fe200078e021a */
[----:B------:R-:W-:-:S04]  /*0450*/  SHF.R.S32.HI R4, RZ, 0x11, R4 ;  /* 0x00000011ff047819 */ /* 0x000fc80000011404 */
[----:B------:R-:W-:Y:S01]  /*0460*/  PRMT R5, R26, 0x8880, RZ ;  /* 0x000088801a057816 */ /* 0x000fe200000000ff */
[----:B------:R-:W-:-:S03]  /*0470*/  IMAD R24, R4, 0x4, R24 ;  /* 0x0000000404187824 */ /* 0x000fc600078e0218 */
[----:B------:R-:W-:Y:S01]  /*0480*/  SHF.R.S32.HI R5, RZ, 0x5, R5 ;  /* 0x00000005ff057819 */ /* 0x000fe20000011405 */
[C---:B------:R-:W-:Y:S01]  /*0490*/  IMAD R23, R4.reuse, 0x4, R29 ;  /* 0x0000000404177824 */ /* 0x040fe200078e021d */
[----:B------:R-:W-:Y:S01]  /*04a0*/  LEA R22, R4, R13, 0x2 ;  /* 0x0000000d04167211 */ /* 0x000fe200078e10ff */
[----:B------:R-:W-:Y:S01]  /*04b0*/  IMAD.WIDE R28, R24, 0x4, R2 ;  /* 0x00000004181c7825 */ /* 0x000fe200078e0202 */
[----:B------:R-:W-:-:S04]  /*04c0*/  PRMT R25, R5, 0x9910, RZ ;  /* 0x0000991005197816 */ /* 0x000fc800000000ff */
[----:B------:R-:W-:Y:S02]  /*04d0*/  LEA R5, R14, R25, 0x2 ;  /* 0x000000190e057211 */ /* 0x000fe400078e10ff */
[----:B------:R1:W5:Y:S02]  /*04e0*/  LDG.E.EL R14, desc[UR4][R28.64] ;  /* 0x000000041c0e7981 */ /* 0x000364000c2e1900 */
[----:B-1----:R-:W-:-:S05]  /*04f0*/  IMAD.WIDE R28, R22, 0x4, R2 ;  /* 0x00000004161c7825 */ /* 0x002fca00078e0202 */
[----:B------:R1:W4:Y:S02]  /*0500*/  LDG.E.EL R13, desc[UR4][R28.64] ;  /* 0x000000041c0d7981 */ /* 0x000324000c2e1900 */
[----:B-1----:R-:W1:Y:S01]  /*0510*/  LDC.64 R28, c[0x0][0x220] ;  /* 0x00008800ff1c7b82 */ /* 0x002e620000000a00 */
[----:B------:R-:W-:Y:S02]  /*0520*/  IMAD R25, R4, 0x4, R25 ;  /* 0x0000000404197824 */ /* 0x000fe400078e0219 */
[----:B------:R-:W-:-:S04]  /*0530*/  IMAD.WIDE R32, R23, 0x4, R2 ;  /* 0x0000000417207825 */ /* 0x000fc800078e0202 */
[--C-:B------:R-:W-:Y:S01]  /*0540*/  IMAD.WIDE R30, R5, 0x4, R2.reuse ;  /* 0x00000004051e7825 */ /* 0x100fe200078e0202 */
[----:B------:R-:W5:Y:S03]  /*0550*/  LDG.E.EL R20, desc[UR4][R32.64] ;  /* 0x0000000420147981 */ /* 0x000f66000c2e1900 */
[----:B------:R-:W-:Y:S01]  /*0560*/  IMAD.WIDE R2, R25, 0x4, R2 ;  /* 0x0000000419027825 */ /* 0x000fe200078e0202 */
[----:B------:R-:W5:Y:S05]  /*0570*/  LDG.E.EL R18, desc[UR4][R30.64] ;  /* 0x000000041e127981 */ /* 0x000f6a000c2e1900 */
[----:B------:R3:W5:Y:S01]  /*0580*/  LDG.E.EL R2, desc[UR4][R2.64] ;  /* 0x0000000402027981 */ /* 0x000762000c2e1900 */
[----:B-1----:R-:W-:-:S04]  /*0590*/  IMAD.WIDE R26, R27, 0x4, R28 ;  /* 0x000000041b1a7825 */ /* 0x002fc800078e021c */
[----:B------:R-:W-:-:S04]  /*05a0*/  IMAD.WIDE R4, R5, 0x4, R28 ;  /* 0x0000000405047825 */ /* 0x000fc800078e021c */
[----:B---3--:R-:W-:Y:S01]  /*05b0*/  FADD R3, R8, -R21 ;  /* 0x8000001508037221 */ /* 0x008fe20000000000 */
[----:B--2---:R-:W-:Y:S01]  /*05c0*/  FADD R16, R9, -R16 ;  /* 0x8000001009107221 */ /* 0x004fe20000000000 */
[--C-:B------:R-:W-:Y:S01]  /*05d0*/  IMAD.WIDE R8, R19, 0x4, R28.reuse ;  /* 0x0000000413087825 */ /* 0x100fe200078e021c */
[----:B------:R-:W2:Y:S04]  /*05e0*/  LDG.E.EL R21, desc[UR4][R26.64] ;  /* 0x000000041a157981 */ /* 0x000ea8000c2e1900 */
[----:B------:R1:W3:Y:S02]  /*05f0*/  LDG.E.EL R19, desc[UR4][R8.64] ;  /* 0x0000000408137981 */ /* 0x0002e4000c2e1900 */
[----:B-1----:R-:W-:-:S05]  /*0600*/  IMAD.WIDE R8, R15, 0x4, R28 ;  /* 0x000000040f087825 */ /* 0x002fca00078e021c */
[----:B------:R1:W3:Y:S01]  /*0610*/  LDG.E.EL R15, desc[UR4][R8.64] ;  /* 0x00000004080f7981 */ /* 0x0002e2000c2e1900 */
[----:B------:R-:W-:-:S03]  /*0620*/  IMAD.WIDE R26, R23, 0x4, R28 ;  /* 0x00000004171a7825 */ /* 0x000fc600078e021c */
[----:B------:R-:W3:Y:S04]  /*0630*/  LDG.E.EL R23, desc[UR4][R4.64] ;  /* 0x0000000404177981 */ /* 0x000ee8000c2e1900 */
[----:B------:R-:W3:Y:S01]  /*0640*/  LDG.E.EL R27, desc[UR4][R26.64] ;  /* 0x000000041a1b7981 */ /* 0x000ee2000c2e1900 */
[----:B-1----:R-:W-:-:S03]  /*0650*/  IMAD.WIDE R8, R24, 0x4, R28 ;  /* 0x0000000418087825 */ /* 0x002fc600078e021c */
[----:B------:R-:W3:Y:S04]  /*0660*/  LDG.E.128 R4, desc[UR4][R6.64+0x800] ;  /* 0x0008000406047981 */ /* 0x000ee8000c1e1d00 */
[----:B------:R1:W3:Y:S02]  /*0670*/  LDG.E.EL R24, desc[UR4][R8.64] ;  /* 0x0000000408187981 */ /* 0x0002e4000c2e1900 */
[----:B-1----:R-:W-:-:S04]  /*0680*/  IMAD.WIDE R8, R22, 0x4, R28 ;  /* 0x0000000416087825 */ /* 0x002fc800078e021c */
[----:B------:R-:W-:Y:S02]  /*0690*/  IMAD.WIDE R28, R25, 0x4, R28 ;  /* 0x00000004191c7825 */ /* 0x000fe400078e021c */
[----:B------:R1:W3:Y:S04]  /*06a0*/  LDG.E.EL R25, desc[UR4][R8.64] ;  /* 0x0000000408197981 */ /* 0x0002e8000c2e1900 */
[----:B0-----:R0:W3:Y:S01]  /*06b0*/  LDG.E.EL R26, desc[UR4][R28.64] ;  /* 0x000000041c1a7981 */ /* 0x0010e2000c2e1900 */
[----:B-1----:R-:W1:Y:S08]  /*06c0*/  LDC.64 R8, c[0x0][0x228] ;  /* 0x00008a00ff087b82 */ /* 0x002e700000000a00 */
[----:B0-----:R-:W0:Y:S01]  /*06d0*/  LDC.64 R28, c[0x0][0x230] ;  /* 0x00008c00ff1c7b82 */ /* 0x001e220000000a00 */
[----:B----4-:R-:W-:Y:S01]  /*06e0*/  FADD R17, R10, -R17 ;  /* 0x800000110a117221 */ /* 0x010fe20000000000 */
[----:B------:R-:W-:Y:S01]  /*06f0*/  HFMA2.MMA R10, -RZ, RZ, 0.5, 0 ;  /* 0x38000000ff0a7435 */ /* 0x000fe200000001ff */
[----:B-1----:R-:W-:-:S04]  /*0700*/  IMAD.WIDE R8, R12, 0x4, R8 ;  /* 0x000000040c087825 */ /* 0x002fc800078e0208 */
[----:B-----5:R-:W-:-:S05]  /*0710*/  FADD R18, R11, -R18 ;  /* 0x800000120b127221 */ /* 0x020fca0000000000 */
[-C--:B--2---:R-:W-:Y:S01]  /*0720*/  FFMA R21, R21, R10.reuse, 9.9999997473787516356e-06 ;  /* 0x3727c5ac15157423 */ /* 0x084fe2000000000a */
[-C--:B---3--:R-:W-:Y:S01]  /*0730*/  FFMA R19, R19, R10.reuse, 9.9999997473787516356e-06 ;  /* 0x3727c5ac13137423 */ /* 0x088fe2000000000a */
[-C--:B------:R-:W-:Y:S01]  /*0740*/  FFMA R22, R15, R10.reuse, 9.9999997473787516356e-06 ;  /* 0x3727c5ac0f167423 */ /* 0x080fe2000000000a */
[----:B------:R-:W-:Y:S01]  /*0750*/  FFMA R23, R23, R10, 9.9999997473787516356e-06 ;  /* 0x3727c5ac17177423 */ /* 0x000fe2000000000a */
[----:B------:R-:W-:Y:S01]  /*0760*/  FADD R6, R6, -R13 ;  /* 0x8000000d06067221 */ /* 0x000fe20000000000 */
[----:B0-----:R-:W-:-:S04]  /*0770*/  IMAD.WIDE R12, R12, 0x4, R28 ;  /* 0x000000040c0c7825 */ /* 0x001fc800078e021c */
[----:B------:R-:W-:Y:S01]  /*0780*/  FADD R4, R4, -R20 ;  /* 0x8000001404047221 */ /* 0x000fe20000000000 */
[----:B------:R-:W-:Y:S01]  /*0790*/  FADD R5, R5, -R14 ;  /* 0x8000000e05057221 */ /* 0x000fe20000000000 */
[-C--:B------:R-:W-:Y:S01]  /*07a0*/  FFMA R20, R27, R10.reuse, 9.9999997473787516356e-06 ;  /* 0x3727c5ac1b147423 */ /* 0x080fe2000000000a */
[-C--:B------:R-:W-:Y:S01]  /*07b0*/  FFMA R24, R24, R10.reuse, 9.9999997473787516356e-06 ;  /* 0x3727c5ac18187423 */ /* 0x080fe2000000000a */
[----:B------:R-:W2:Y:S01]  /*07c0*/  LDG.E.EL.128 R12, desc[UR4][R12.64] ;  /* 0x000000040c0c7981 */ /* 0x000ea2000c2e1d00 */
[-C--:B------:R-:W-:Y:S01]  /*07d0*/  FFMA R25, R25, R10.reuse, 9.9999997473787516356e-06 ;  /* 0x3727c5ac19197423 */ /* 0x080fe2000000000a */
[----:B------:R-:W-:Y:S02]  /*07e0*/  FFMA R26, R26, R10, 9.9999997473787516356e-06 ;  /* 0x3727c5ac1a1a7423 */ /* 0x000fe4000000000a */
[----:B------:R-:W2:Y:S01]  /*07f0*/  LDG.E.EL.128 R8, desc[UR4][R8.64] ;  /* 0x0000000408087981 */ /* 0x000ea2000c2e1d00 */
[----:B------:R-:W0:Y:S01]  /*0800*/  MUFU.RSQ R28, R19 ;  /* 0x00000013001c7308 */ /* 0x000e220000001400 */
[----:B------:R-:W-:-:S07]  /*0810*/  FADD R7, R7, -R2 ;  /* 0x8000000207077221 */ /* 0x000fce0000000000 */
[----:B------:R-:W-:Y:S08]  /*0820*/  MUFU.RSQ R27, R20 ;  /* 0x00000014001b7308 */ /* 0x000ff00000001400 */
[----:B------:R-:W1:Y:S01]  /*0830*/  MUFU.RSQ R21, R21 ;  /* 0x0000001500157308 */ /* 0x000e620000001400 */
[----:B0-----:R-:W-:Y:S02]  /*0840*/  FMUL R29, R28, R3 ;  /* 0x000000031c1d7220 */ /* 0x001fe40000400000 */
[----:B------:R-:W0:Y:S05]  /*0850*/  LDC.64 R2, c[0x0][0x238] ;  /* 0x00008e00ff027b82 */ /* 0x000e2a0000000a00 */
[----:B------:R-:W3:Y:S08]  /*0860*/  MUFU.RSQ R22, R22 ;  /* 0x0000001600167308 */ /* 0x000ef00000001400 */
[----:B------:R-:W4:Y:S08]  /*0870*/  MUFU.RSQ R23, R23 ;  /* 0x0000001700177308 */ /* 0x000f300000001400 */
[----:B------:R-:W5:Y:S08]  /*0880*/  MUFU.RSQ R24, R24 ;  /* 0x0000001800187308 */ /* 0x000f700000001400 */
[----:B------:R-:W5:Y:S08]  /*0890*/  MUFU.RSQ R25, R25 ;  /* 0x0000001900197308 */ /* 0x000f700000001400 */
[----:B------:R-:W0:Y:S01]  /*08a0*/  MUFU.RSQ R26, R26 ;  /* 0x0000001a001a7308 */ /* 0x000e220000001400 */
[----:B-1----:R-:W-:Y:S01]  /*08b0*/  FMUL R16, R21, R16 ;  /* 0x0000001015107220 */ /* 0x002fe20000400000 */
[----:B---3--:R-:W-:Y:S01]  /*08c0*/  FMUL R17, R22, R17 ;  /* 0x0000001116117220 */ /* 0x008fe20000400000 */
[----:B----4-:R-:W-:Y:S01]  /*08d0*/  FMUL R18, R23, R18 ;  /* 0x0000001217127220 */ /* 0x010fe20000400000 */
[----:B------:R-:W-:Y:S01]  /*08e0*/  FMUL R27, R27, R4 ;  /* 0x000000041b1b7220 */ /* 0x000fe20000400000 */
[----:B-----5:R-:W-:Y:S01]  /*08f0*/  FMUL R20, R24, R5 ;  /* 0x0000000518147220 */ /* 0x020fe20000400000 */
[----:B------:R-:W-:Y:S01]  /*0900*/  FMUL R5, R25, R6 ;  /* 0x0000000619057220 */ /* 0x000fe20000400000 */
[----:B0-----:R-:W-:Y:S01]  /*0910*/  FMUL R4, R26, R7 ;  /* 0x000000071a047220 */ /* 0x001fe20000400000 */
[----:B------:R-:W-:-:S04]  /*0920*/  IMAD.WIDE R2, R0, 0x4, R2 ;  /* 0x0000000400027825 */ /* 0x000fc800078e0202 */
[----:B--2---:R-:W-:Y:S01]  /*0930*/  FFMA R29, R8, R29, R12 ;  /* 0x0000001d081d7223 */ /* 0x004fe2000000000c */
[----:B------:R-:W-:Y:S01]  /*0940*/  FFMA R16, R9, R16, R13 ;  /* 0x0000001009107223 */ /* 0x000fe2000000000d */
[----:B------:R-:W-:Y:S01]  /*0950*/  FFMA R17, R10, R17, R14 ;  /* 0x000000110a117223 */ /* 0x000fe2000000000e */
[----:B------:R-:W-:Y:S01]  /*0960*/  FFMA R18, R11, R18, R15 ;  /* 0x000000120b127223 */ /* 0x000fe2000000000f */
[----:B------:R-:W-:Y:S01]  /*0970*/  FFMA R8, R8, R27, R12 ;  /* 0x0000001b08087223 */ /* 0x000fe2000000000c */
[----:B------:R-:W-:Y:S01]  /*0980*/  FFMA R9, R9, R20, R13 ;  /* 0x0000001409097223 */ /* 0x000fe2000000000d */
[----:B------:R-:W-:Y:S01]  /*0990*/  FFMA R10, R10, R5, R14 ;  /* 0x000000050a0a7223 */ /* 0x000fe2000000000e */
[----:B------:R-:W-:Y:S01]  /*09a0*/  FFMA R11, R11, R4, R15 ;  /* 0x000000040b0b7223 */ /* 0x000fe2000000000f */
[----:B------:R-:W-:Y:S02]  /*09b0*/  FSETP.GEU.AND P6, PT, R29, RZ, PT ;  /* 0x000000ff1d00720b */ /* 0x000fe40003fce000 */
[----:B------:R-:W-:-:S02]  /*09c0*/  FSETP.GEU.AND P0, PT, R8, RZ, PT ;  /* 0x000000ff0800720b */ /* 0x000fc40003f0e000 */
[----:B------:R-:W-:Y:S02]  /*09d0*/  SEL R4, R29, RZ, P6 ;  /* 0x000000ff1d047207 */ /* 0x000fe40003000000 */
[----:B------:R-:W-:Y:S02]  /*09e0*/  FSETP.GEU.AND P1, PT, R18, RZ, PT ;  /* 0x000000ff1200720b */ /* 0x000fe40003f2e000 */
[----:B------:R-:W-:Y:S02]  /*09f0*/  FSETP.GEU.AND P2, PT, R17, RZ, PT ;  /* 0x000000ff1100720b */ /* 0x000fe40003f4e000 */
[----:B------:R-:W-:Y:S02]  /*0a00*/  FSETP.GEU.AND P3, PT, R16, RZ, PT ;  /* 0x000000ff1000720b */ /* 0x000fe40003f6e000 */
[----:B------:R-:W-:Y:S02]  /*0a10*/  FSETP.GEU.AND P4, PT, R10, RZ, PT ;  /* 0x000000ff0a00720b */ /* 0x000fe40003f8e000 */
[----:B------:R-:W-:-:S02]  /*0a20*/  FSETP.GEU.AND P5, PT, R9, RZ, PT ;  /* 0x000000ff0900720b */ /* 0x000fc40003fae000 */
[----:B------:R-:W-:Y:S02]  /*0a30*/  FSETP.GEU.AND P6, PT, R11, RZ, PT ;  /* 0x000000ff0b00720b */ /* 0x000fe40003fce000 */
[----:B------:R-:W-:Y:S02]  /*0a40*/  SEL R8, R8, RZ, P0 ;  /* 0x000000ff08087207 */ /* 0x000fe40000000000 */
[----:B------:R-:W-:Y:S02]  /*0a50*/  SEL R7, R18, RZ, P1 ;  /* 0x000000ff12077207 */ /* 0x000fe40000800000 */
[----:B------:R-:W-:Y:S02]  /*0a60*/  SEL R6, R17, RZ, P2 ;  /* 0x000000ff11067207 */ /* 0x000fe40001000000 */
[----:B------:R-:W-:Y:S02]  /*0a70*/  SEL R5, R16, RZ, P3 ;  /* 0x000000ff10057207 */ /* 0x000fe40001800000 */
[----:B------:R-:W-:-:S02]  /*0a80*/  SEL R10, R10, RZ, P4 ;  /* 0x000000ff0a0a7207 */ /* 0x000fc40002000000 */
[----:B------:R-:W-:Y:S02]  /*0a90*/  SEL R9, R9, RZ, P5 ;  /* 0x000000ff09097207 */ /* 0x000fe40002800000 */
[----:B------:R-:W-:Y:S01]  /*0aa0*/  SEL R11, R11, RZ, P6 ;  /* 0x000000ff0b0b7207 */ /* 0x000fe20003000000 */
[----:B------:R-:W-:Y:S04]  /*0ab0*/  STG.E.128 desc[UR4][R2.64], R4 ;  /* 0x0000000402007986 */ /* 0x000fe8000c101d04 */
[----:B------:R-:W-:Y:S01]  /*0ac0*/  STG.E.128 desc[UR4][R2.64+0x800], R8 ;  /* 0x0008000802007986 */ /* 0x000fe2000c101d04 */
[----:B------:R-:W-:Y:S05]  /*0ad0*/  EXIT ;  /* 0x000000000000794d */ /* 0x000fea0003800000 */
.L_x_0:
[----:B------:R-:W-:-:S00]  /*0ae0*/  BRA `(.L_x_0) ;  /* 0xfffffffc00fc7947 */ /* 0x000fc0000383ffff */
[----:B------:R-:W-:-:S00]  /*0af0*/  NOP ;  /* 0x0000000000007918 */ /* 0x000fc00000000000 */
        /* <DEDUP_REMOVED lines=8> */
.L_x_1:


//--------------------- .nv.global.init           --------------------------
	.section	.nv.global.init,"aw",@progbits
.nv.global.init:
	.type		_$_str,@object
	.size		_$_str,(.L_0 - _$_str)
_$_str:
        /*0000*/ 	.byte	0x5f, 0x5f, 0x43, 0x55, 0x44, 0x41, 0x5f, 0x46, 0x54, 0x5a, 0x00
.L_0:


//--------------------- .nv.constant0.triton_poi_fused_native_group_norm_relu_18 --------------------------
	.section	.nv.constant0.triton_poi_fused_native_group_norm_relu_18,"a",@progbits
	.sectionflags	@""
	.align	4
.nv.constant0.triton_poi_fused_native_group_norm_relu_18:
	.zero		580
